//
// Generated by NVIDIA NVVM Compiler
//
// Compiler Build ID: CL-36424714
// Cuda compilation tools, release 13.0, V13.0.88
// Based on NVVM 20.0.0
//

.version 9.0
.target sm_100
.address_size 64

	// .globl	_Z4testPiiPjjPyy

.visible .entry _Z4testPiiPjjPyy(
	.param .u64 .ptr .align 1 _Z4testPiiPjjPyy_param_0,
	.param .u32 _Z4testPiiPjjPyy_param_1,
	.param .u64 .ptr .align 1 _Z4testPiiPjjPyy_param_2,
	.param .u32 _Z4testPiiPjjPyy_param_3,
	.param .u64 .ptr .align 1 _Z4testPiiPjjPyy_param_4,
	.param .u64 _Z4testPiiPjjPyy_param_5
)
{
	.reg .b32 	%r<5>;
	.reg .b64 	%rd<9>;

	ld.param.u64 	%rd1, [_Z4testPiiPjjPyy_param_0];
	ld.param.u32 	%r1, [_Z4testPiiPjjPyy_param_1];
	ld.param.u64 	%rd2, [_Z4testPiiPjjPyy_param_2];
	ld.param.u32 	%r2, [_Z4testPiiPjjPyy_param_3];
	ld.param.u64 	%rd3, [_Z4testPiiPjjPyy_param_4];
	ld.param.u64 	%rd4, [_Z4testPiiPjjPyy_param_5];
	cvta.to.global.u64 	%rd5, %rd3;
	cvta.to.global.u64 	%rd6, %rd2;
	cvta.to.global.u64 	%rd7, %rd1;
	atom.global.sys.or.b32 	%r3, [%rd7], %r1;
	atom.global.sys.or.b32 	%r4, [%rd6], %r2;
	atom.global.sys.or.b64 	%rd8, [%rd5], %rd4;
	ret;

}


// ===== COMPILED SASS (sm_100) =====

	.target	sm_100

	.elftype	@"ET_EXEC"


//--------------------- .note.nv.tkinfo           --------------------------
	.section	.note.nv.tkinfo,"",@"SHT_NOTE"
	.sectionflags	@"SHF_NOTE_NV_TKINFO"
	.tkinfo
        /*0018*/ 	.word	0x00000002
        /*0030*/ 	.string	""
        /*0030*/ 	.string	"ptxas"
        /*0030*/ 	.string	"Cuda compilation tools, release 13.0, V13.0.88"
        /*0030*/ 	.string	"Build cuda_13.0.r13.0/compiler.36424714_0"
        /*0030*/ 	.string	"-arch sm_100 -m 64 "



//--------------------- .note.nv.cuinfo           --------------------------
	.section	.note.nv.cuinfo,"",@"SHT_NOTE"
	.sectionflags	@"SHF_NOTE_NV_CUINFO"
        /*0018*/ 	.short	0x0002
        /*001a*/ 	.short	0x0064
        /*001c*/ 	.short	0x0082
	.zero		2


//--------------------- .nv.info                  --------------------------
	.section	.nv.info,"",@"SHT_CUDA_INFO"
	.align	4


	//----- nvinfo : EIATTR_REGCOUNT
	.align		4
        /*0000*/ 	.byte	0x04, 0x2f
        /*0002*/ 	.short	(.L_1 - .L_0)
	.align		4
.L_0:
        /*0004*/ 	.word	index@(_Z4testPiiPjjPyy)
        /*0008*/ 	.word	0x00000010


	//----- nvinfo : EIATTR_FRAME_SIZE
	.align		4
.L_1:
        /*000c*/ 	.byte	0x04, 0x11
        /*000e*/ 	.short	(.L_3 - .L_2)
	.align		4
.L_2:
        /*0010*/ 	.word	index@(_Z4testPiiPjjPyy)
        /*0014*/ 	.word	0x00000000


	//----- nvinfo : EIATTR_MIN_STACK_SIZE
	.align		4
.L_3:
        /*0018*/ 	.byte	0x04, 0x12
        /*001a*/ 	.short	(.L_5 - .L_4)
	.align		4
.L_4:
        /*001c*/ 	.word	index@(_Z4testPiiPjjPyy)
        /*0020*/ 	.word	0x00000000
.L_5:


//--------------------- .nv.compat                --------------------------
	.section	.nv.compat,"",@"SHT_CUDA_COMPAT_INFO"
	.align	4
        /*0000*/ 	.byte	0x02, 0x09, 0x00, 0x00, 0x02, 0x02, 0x01, 0x00, 0x02, 0x05, 0x05, 0x00, 0x03, 0x07, 0x01, 0x01
        /*0010*/ 	.byte	0x02, 0x03, 0x00, 0x00, 0x02, 0x06, 0x01, 0x00, 0x04, 0x0b, 0x08, 0x00, 0x09, 0x00, 0x00, 0x00
        /*0020*/ 	.byte	0x00, 0x00, 0x00, 0x00


//--------------------- .nv.info._Z4testPiiPjjPyy --------------------------
	.section	.nv.info._Z4testPiiPjjPyy,"",@"SHT_CUDA_INFO"
	.sectionflags	@""
	.align	4


	//----- nvinfo : EIATTR_CUDA_API_VERSION
	.align		4
        /*0000*/ 	.byte	0x04, 0x37
        /*0002*/ 	.short	(.L_7 - .L_6)
.L_6:
        /*0004*/ 	.word	0x00000082


	//----- nvinfo : EIATTR_KPARAM_INFO
	.align		4
.L_7:
        /*0008*/ 	.byte	0x04, 0x17
        /*000a*/ 	.short	(.L_9 - .L_8)
.L_8:
        /*000c*/ 	.word	0x00000000
        /*0010*/ 	.short	0x0005
        /*0012*/ 	.short	0x0028
        /*0014*/ 	.byte	0x00, 0xf0, 0x21, 0x00


	//----- nvinfo : EIATTR_KPARAM_INFO
	.align		4
.L_9:
        /*0018*/ 	.byte	0x04, 0x17
        /*001a*/ 	.short	(.L_11 - .L_10)
.L_10:
        /*001c*/ 	.word	0x00000000
        /*0020*/ 	.short	0x0004
        /*0022*/ 	.short	0x0020
        /*0024*/ 	.byte	0x00, 0xf5, 0x21, 0x00


	//----- nvinfo : EIATTR_KPARAM_INFO
	.align		4
.L_11:
        /*0028*/ 	.byte	0x04, 0x17
        /*002a*/ 	.short	(.L_13 - .L_12)
.L_12:
        /*002c*/ 	.word	0x00000000
        /*0030*/ 	.short	0x0003
        /*0032*/ 	.short	0x0018
        /*0034*/ 	.byte	0x00, 0xf0, 0x11, 0x00


	//----- nvinfo : EIATTR_KPARAM_INFO
	.align		4
.L_13:
        /*0038*/ 	.byte	0x04, 0x17
        /*003a*/ 	.short	(.L_15 - .L_14)
.L_14:
        /*003c*/ 	.word	0x00000000
        /*0040*/ 	.short	0x0002
        /*0042*/ 	.short	0x0010
        /*0044*/ 	.byte	0x00, 0xf5, 0x21, 0x00


	//----- nvinfo : EIATTR_KPARAM_INFO
	.align		4
.L_15:
        /*0048*/ 	.byte	0x04, 0x17
        /*004a*/ 	.short	(.L_17 - .L_16)
.L_16:
        /*004c*/ 	.word	0x00000000
        /*0050*/ 	.short	0x0001
        /*0052*/ 	.short	0x0008
        /*0054*/ 	.byte	0x00, 0xf0, 0x11, 0x00


	//----- nvinfo : EIATTR_KPARAM_INFO
	.align		4
.L_17:
        /*0058*/ 	.byte	0x04, 0x17
        /*005a*/ 	.short	(.L_19 - .L_18)
.L_18:
        /*005c*/ 	.word	0x00000000
        /*0060*/ 	.short	0x0000
        /*0062*/ 	.short	0x0000
        /*0064*/ 	.byte	0x00, 0xf5, 0x21, 0x00


	//----- nvinfo : EIATTR_SPARSE_MMA_MASK
	.align		4
.L_19:
        /*0068*/ 	.byte	0x03, 0x50
        /*006a*/ 	.short	0x0000


	//----- nvinfo : EIATTR_MAXREG_COUNT
	.align		4
        /*006c*/ 	.byte	0x03, 0x1b
        /*006e*/ 	.short	0x00ff


	//----- nvinfo : EIATTR_MERCURY_ISA_VERSION
	.align		4
        /*0070*/ 	.byte	0x03, 0x5f
        /*0072*/ 	.short	0x0101


	//----- nvinfo : EIATTR_INT_WARP_WIDE_INSTR_OFFSETS
	.align		4
        /*0074*/ 	.byte	0x04, 0x31
        /*0076*/ 	.short	(.L_21 - .L_20)


	//   ....[0]....
.L_20:
        /*0078*/ 	.word	0x00000030


	//   ....[1]....
        /*007c*/ 	.word	0x00000080


	//   ....[2]....
        /*0080*/ 	.word	0x000000a0


	//----- nvinfo : EIATTR_VRC_CTA_INIT_COUNT
	.align		4
.L_21:
        /*0084*/ 	.byte	0x02, 0x4a
	.zero		1
	.zero		1


	//----- nvinfo : EIATTR_EXIT_INSTR_OFFSETS
	.align		4
        /*0088*/ 	.byte	0x04, 0x1c
        /*008a*/ 	.short	(.L_23 - .L_22)


	//   ....[0]....
.L_22:
        /*008c*/ 	.word	0x00000130


	//----- nvinfo : EIATTR_CBANK_PARAM_SIZE
	.align		4
.L_23:
        /*0090*/ 	.byte	0x03, 0x19
        /*0092*/ 	.short	0x0030


	//----- nvinfo : EIATTR_PARAM_CBANK
	.align		4
        /*0094*/ 	.byte	0x04, 0x0a
        /*0096*/ 	.short	(.L_25 - .L_24)
	.align		4
.L_24:
        /*0098*/ 	.word	index@(.nv.constant0._Z4testPiiPjjPyy)
        /*009c*/ 	.short	0x0380
        /*009e*/ 	.short	0x0030


	//----- nvinfo : EIATTR_SW_WAR
	.align		4
.L_25:
        /*00a0*/ 	.byte	0x04, 0x36
        /*00a2*/ 	.short	(.L_27 - .L_26)
.L_26:
        /*00a4*/ 	.word	0x00000008
.L_27:


//--------------------- .nv.callgraph             --------------------------
	.section	.nv.callgraph,"",@"SHT_CUDA_CALLGRAPH"
	.align	4
	.sectionentsize	8
	.align		4
        /*0000*/ 	.word	0x00000000
	.align		4
        /*0004*/ 	.word	0xffffffff
	.align		4
        /*0008*/ 	.word	0x00000000
	.align		4
        /*000c*/ 	.word	0xfffffffe
	.align		4
        /*0010*/ 	.word	0x00000000
	.align		4
        /*0014*/ 	.word	0xfffffffd
	.align		4
        /*0018*/ 	.word	0x00000000
	.align		4
        /*001c*/ 	.word	0xfffffffc


//--------------------- .text._Z4testPiiPjjPyy    --------------------------
	.section	.text._Z4testPiiPjjPyy,"ax",@progbits
	.align	128
        .global         _Z4testPiiPjjPyy
        .type           _Z4testPiiPjjPyy,@function
        .size           _Z4testPiiPjjPyy,(.L_x_1 - _Z4testPiiPjjPyy)
        .other          _Z4testPiiPjjPyy,@"STO_CUDA_ENTRY STV_DEFAULT"
_Z4testPiiPjjPyy:
.text._Z4testPiiPjjPyy:
[----:B------:R-:W-:Y:S08]  /*0000*/  LDC R1, c[0x0][0x37c] ;  /* 0x0000df00ff017b82 */ /* 0x000ff00000000800 */
[----:B------:R-:W0:Y:S01]  /*0010*/  LDC R0, c[0x0][0x388] ;  /* 0x0000e200ff007b82 */ /* 0x000e220000000800 */
[----:B------:R-:W1:Y:S01]  /*0020*/  S2R R11, SR_LANEID ;  /* 0x00000000000b7919 */ /* 0x000e620000000000 */
[----:B------:R-:W-:Y:S01]  /*0030*/  VOTEU.ANY UR4, UPT, PT ;  /* 0x0000000000047886 */ /* 0x000fe200038e0100 */
[----:B------:R-:W2:Y:S01]  /*0040*/  LDCU.64 UR6, c[0x0][0x358] ;  /* 0x00006b00ff0677ac */ /* 0x000ea20008000a00 */
[----:B------:R-:W-:-:S04]  /*0050*/  UFLO.U32 UR4, UR4 ;  /* 0x00000004000472bd */ /* 0x000fc800080e0000 */
[----:B------:R-:W3:Y:S08]  /*0060*/  LDC R10, c[0x0][0x398] ;  /* 0x0000e600ff0a7b82 */ /* 0x000ef00000000800 */
[----:B------:R-:W2:Y:S08]  /*0070*/  LDC.64 R2, c[0x0][0x380] ;  /* 0x0000e000ff027b82 */ /* 0x000eb00000000a00 */
[----:B0-----:R-:W0:Y:S08]  /*0080*/  REDUX.OR UR5, R0 ;  /* 0x00000000000573c4 */ /* 0x001e300000004000 */
[----:B------:R-:W4:Y:S08]  /*0090*/  LDC.64 R4, c[0x0][0x390] ;  /* 0x0000e400ff047b82 */ /* 0x000f300000000a00 */
[----:B---3--:R-:W3:Y:S08]  /*00a0*/  REDUX.OR UR8, R10 ;  /* 0x000000000a0873c4 */ /* 0x008ef00000004000 */
[----:B------:R-:W5:Y:S01]  /*00b0*/  LDC.64 R6, c[0x0][0x3a0] ;  /* 0x0000e800ff067b82 */ /* 0x000f620000000a00 */
[----:B-1----:R-:W-:-:S07]  /*00c0*/  ISETP.EQ.U32.AND P0, PT, R11, UR4, PT ;  /* 0x000000040b007c0c */ /* 0x002fce000bf02070 */
[----:B------:R-:W5:Y:S01]  /*00d0*/  LDC.64 R8, c[0x0][0x3a8] ;  /* 0x0000ea00ff087b82 */ /* 0x000f620000000a00 */
[----:B0-----:R-:W-:-:S05]  /*00e0*/  IMAD.U32 R11, RZ, RZ, UR5 ;  /* 0x00000005ff0b7e24 */ /* 0x001fca000f8e00ff */
[----:B--2---:R-:W-:Y:S01]  /*00f0*/  @P0 REDG.E.OR.STRONG.SYS desc[UR6][R2.64], R11 ;  /* 0x0000000b0200098e */ /* 0x004fe2000f134106 */
[----:B---3--:R-:W-:-:S05]  /*0100*/  MOV R13, UR8 ;  /* 0x00000008000d7c02 */ /* 0x008fca0008000f00 */
[----:B----4-:R-:W-:Y:S04]  /*0110*/  @P0 REDG.E.OR.STRONG.SYS desc[UR6][R4.64], R13 ;  /* 0x0000000d0400098e */ /* 0x010fe8000f134106 */
[----:B-----5:R-:W-:Y:S01]  /*0120*/  REDG.E.OR.64.STRONG.SYS desc[UR6][R6.64], R8 ;  /* 0x000000080600798e */ /* 0x020fe2000f134506 */
[----:B------:R-:W-:Y:S05]  /*0130*/  EXIT ;  /* 0x000000000000794d */ /* 0x000fea0003800000 */
.L_x_0:
[----:B------:R-:W-:-:S00]  /*0140*/  BRA `(.L_x_0) ;  /* 0xfffffffc00fc7947 */ /* 0x000fc0000383ffff */
[----:B------:R-:W-:-:S00]  /*0150*/  NOP ;  /* 0x0000000000007918 */ /* 0x000fc00000000000 */
        /* <DEDUP_REMOVED lines=10> */
.L_x_1:


//--------------------- .nv.shared.reserved.0     --------------------------
	.section	.nv.shared.reserved.0,"aw",@nobits
	.weak		__nv_reservedSMEM_offset_0_alias
	.size		__nv_reservedSMEM_offset_0_alias, 0, 64
	.other		__nv_reservedSMEM_offset_0_alias,@"STO_CUDA_RESERVED_SHARED STV_DEFAULT"
__nv_reservedSMEM_offset_0_alias:
	.zero		0
	.zero		64


//--------------------- .nv.constant0._Z4testPiiPjjPyy --------------------------
	.section	.nv.constant0._Z4testPiiPjjPyy,"a",@progbits
	.sectionflags	@""
	.align	4
.nv.constant0._Z4testPiiPjjPyy:
	.zero		944


//--------------------- SYMBOLS --------------------------

	.type		.nv.reservedSmem.offset0,@object
	.size		.nv.reservedSmem.offset0,0x4
